//
// Generated by NVIDIA NVVM Compiler
//
// Compiler Build ID: CL-36424714
// Cuda compilation tools, release 13.0, V13.0.88
// Based on NVVM 20.0.0
//

.version 9.0
.target sm_100
.address_size 64

	// .globl	_Z5girarPA3_iS0_

.visible .entry _Z5girarPA3_iS0_(
	.param .u64 .ptr .align 1 _Z5girarPA3_iS0__param_0,
	.param .u64 .ptr .align 1 _Z5girarPA3_iS0__param_1
)
{
	.reg .pred 	%p<5>;
	.reg .b32 	%r<12>;
	.reg .b64 	%rd<13>;

	ld.param.u64 	%rd1, [_Z5girarPA3_iS0__param_0];
	ld.param.u64 	%rd2, [_Z5girarPA3_iS0__param_1];
	mov.u32 	%r1, %tid.x;
	mov.u32 	%r2, %tid.y;
	setp.eq.s32 	%p1, %r1, 2;
	@%p1 bra 	$L__BB0_3;
	setp.ne.s32 	%p2, %r1, 0;
	mov.u32 	%r10, %r1;
	@%p2 bra 	$L__BB0_4;
	mov.b32 	%r10, 2;
	bra.uni 	$L__BB0_4;
$L__BB0_3:
	mov.b32 	%r10, 0;
$L__BB0_4:
	setp.eq.s32 	%p3, %r2, 2;
	@%p3 bra 	$L__BB0_7;
	setp.ne.s32 	%p4, %r2, 0;
	mov.u32 	%r11, %r2;
	@%p4 bra 	$L__BB0_8;
	mov.b32 	%r11, 2;
	bra.uni 	$L__BB0_8;
$L__BB0_7:
	mov.b32 	%r11, 0;
$L__BB0_8:
	cvta.to.global.u64 	%rd3, %rd1;
	cvta.to.global.u64 	%rd4, %rd2;
	mul.wide.u32 	%rd5, %r2, 12;
	add.s64 	%rd6, %rd3, %rd5;
	mul.wide.u32 	%rd7, %r1, 4;
	add.s64 	%rd8, %rd6, %rd7;
	ld.global.u32 	%r9, [%rd8];
	mul.wide.u32 	%rd9, %r11, 12;
	add.s64 	%rd10, %rd4, %rd9;
	mul.wide.u32 	%rd11, %r10, 4;
	add.s64 	%rd12, %rd10, %rd11;
	st.global.u32 	[%rd12], %r9;
	ret;

}
	// .globl	_Z11convolucionPA32_iPA3_iPA34_i
.visible .entry _Z11convolucionPA32_iPA3_iPA34_i(
	.param .u64 .ptr .align 1 _Z11convolucionPA32_iPA3_iPA34_i_param_0,
	.param .u64 .ptr .align 1 _Z11convolucionPA32_iPA3_iPA34_i_param_1,
	.param .u64 .ptr .align 1 _Z11convolucionPA32_iPA3_iPA34_i_param_2
)
{
	.reg .pred 	%p<24>;
	.reg .b32 	%r<60>;
	.reg .b64 	%rd<35>;

	ld.param.u64 	%rd7, [_Z11convolucionPA32_iPA3_iPA34_i_param_0];
	ld.param.u64 	%rd8, [_Z11convolucionPA32_iPA3_iPA34_i_param_1];
	ld.param.u64 	%rd6, [_Z11convolucionPA32_iPA3_iPA34_i_param_2];
	cvta.to.global.u64 	%rd1, %rd8;
	cvta.to.global.u64 	%rd2, %rd7;
	mov.u32 	%r25, %tid.x;
	add.s32 	%r2, %r25, -1;
	mov.u32 	%r3, %tid.y;
	add.s32 	%r4, %r3, -1;
	add.s32 	%r5, %r25, -2;
	add.s32 	%r26, %r3, -2;
	min.u32 	%r27, %r3, %r25;
	setp.lt.u32 	%p1, %r27, 2;
	mul.wide.u32 	%rd9, %r26, 128;
	add.s64 	%rd3, %rd2, %rd9;
	mov.b32 	%r52, 0;
	@%p1 bra 	$L__BB1_2;
	mul.wide.u32 	%rd10, %r5, 4;
	add.s64 	%rd11, %rd3, %rd10;
	ld.global.u32 	%r28, [%rd11];
	ld.global.u32 	%r29, [%rd1];
	mul.lo.s32 	%r52, %r29, %r28;
$L__BB1_2:
	setp.lt.u32 	%p2, %r3, 2;
	setp.gt.u32 	%p3, %r2, 31;
	or.pred  	%p4, %p2, %p3;
	@%p4 bra 	$L__BB1_4;
	mul.wide.u32 	%rd12, %r2, 4;
	add.s64 	%rd13, %rd3, %rd12;
	ld.global.u32 	%r30, [%rd13];
	ld.global.u32 	%r31, [%rd1+4];
	mad.lo.s32 	%r52, %r31, %r30, %r52;
$L__BB1_4:
	setp.lt.u32 	%p5, %r3, 2;
	setp.gt.u32 	%p6, %r25, 31;
	or.pred  	%p7, %p5, %p6;
	@%p7 bra 	$L__BB1_6;
	mul.wide.u32 	%rd14, %r25, 4;
	add.s64 	%rd15, %rd3, %rd14;
	ld.global.u32 	%r32, [%rd15];
	ld.global.u32 	%r33, [%rd1+8];
	mad.lo.s32 	%r52, %r33, %r32, %r52;
$L__BB1_6:
	setp.lt.u32 	%p8, %r25, 2;
	setp.gt.u32 	%p9, %r4, 31;
	mul.wide.u32 	%rd16, %r4, 128;
	add.s64 	%rd4, %rd2, %rd16;
	or.pred  	%p10, %p8, %p9;
	@%p10 bra 	$L__BB1_8;
	mul.wide.u32 	%rd17, %r5, 4;
	add.s64 	%rd18, %rd4, %rd17;
	ld.global.u32 	%r34, [%rd18];
	ld.global.u32 	%r35, [%rd1+12];
	mad.lo.s32 	%r52, %r35, %r34, %r52;
$L__BB1_8:
	setp.eq.s32 	%p11, %r25, 0;
	setp.eq.s32 	%p12, %r3, 0;
	or.pred  	%p13, %p11, %p12;
	setp.gt.u32 	%p14, %r25, 32;
	or.pred  	%p15, %p13, %p14;
	setp.gt.u32 	%p16, %r3, 32;
	or.pred  	%p17, %p15, %p16;
	@%p17 bra 	$L__BB1_10;
	mul.wide.u32 	%rd19, %r2, 4;
	add.s64 	%rd20, %rd4, %rd19;
	ld.global.u32 	%r37, [%rd20];
	ld.global.u32 	%r38, [%rd1+16];
	mad.lo.s32 	%r52, %r38, %r37, %r52;
$L__BB1_10:
	or.b32  	%r39, %r4, %r25;
	setp.gt.u32 	%p18, %r39, 31;
	@%p18 bra 	$L__BB1_12;
	mul.wide.u32 	%rd21, %r25, 4;
	add.s64 	%rd22, %rd4, %rd21;
	ld.global.u32 	%r40, [%rd22];
	ld.global.u32 	%r41, [%rd1+20];
	mad.lo.s32 	%r52, %r41, %r40, %r52;
$L__BB1_12:
	setp.lt.u32 	%p19, %r25, 2;
	setp.gt.u32 	%p20, %r3, 31;
	mul.wide.u32 	%rd23, %r3, 128;
	add.s64 	%rd5, %rd2, %rd23;
	or.pred  	%p21, %p20, %p19;
	@%p21 bra 	$L__BB1_14;
	mul.wide.u32 	%rd24, %r5, 4;
	add.s64 	%rd25, %rd5, %rd24;
	ld.global.u32 	%r42, [%rd25];
	ld.global.u32 	%r43, [%rd1+24];
	mad.lo.s32 	%r52, %r43, %r42, %r52;
$L__BB1_14:
	or.b32  	%r44, %r2, %r3;
	setp.gt.u32 	%p22, %r44, 31;
	@%p22 bra 	$L__BB1_16;
	mul.wide.u32 	%rd26, %r2, 4;
	add.s64 	%rd27, %rd5, %rd26;
	ld.global.u32 	%r45, [%rd27];
	ld.global.u32 	%r46, [%rd1+28];
	mad.lo.s32 	%r52, %r46, %r45, %r52;
$L__BB1_16:
	or.b32  	%r47, %r3, %r25;
	and.b32  	%r48, %r47, 992;
	setp.ne.s32 	%p23, %r48, 0;
	@%p23 bra 	$L__BB1_18;
	mul.wide.u32 	%rd28, %r25, 4;
	add.s64 	%rd29, %rd5, %rd28;
	ld.global.u32 	%r49, [%rd29];
	ld.global.u32 	%r50, [%rd1+32];
	mad.lo.s32 	%r52, %r50, %r49, %r52;
$L__BB1_18:
	cvta.to.global.u64 	%rd30, %rd6;
	mul.wide.u32 	%rd31, %r3, 136;
	add.s64 	%rd32, %rd30, %rd31;
	mul.wide.u32 	%rd33, %r25, 4;
	add.s64 	%rd34, %rd32, %rd33;
	st.global.u32 	[%rd34], %r52;
	ret;

}


// ===== COMPILED SASS (sm_100) =====

	.target	sm_100

	.elftype	@"ET_EXEC"


//--------------------- .note.nv.tkinfo           --------------------------
	.section	.note.nv.tkinfo,"",@"SHT_NOTE"
	.sectionflags	@"SHF_NOTE_NV_TKINFO"
	.tkinfo
        /*0018*/ 	.word	0x00000002
        /*0030*/ 	.string	""
        /*0030*/ 	.string	"ptxas"
        /*0030*/ 	.string	"Cuda compilation tools, release 13.0, V13.0.88"
        /*0030*/ 	.string	"Build cuda_13.0.r13.0/compiler.36424714_0"
        /*0030*/ 	.string	"-arch sm_100 -m 64 "



//--------------------- .note.nv.cuinfo           --------------------------
	.section	.note.nv.cuinfo,"",@"SHT_NOTE"
	.sectionflags	@"SHF_NOTE_NV_CUINFO"
        /*0018*/ 	.short	0x0002
        /*001a*/ 	.short	0x0064
        /*001c*/ 	.short	0x0082
	.zero		2


//--------------------- .nv.info                  --------------------------
	.section	.nv.info,"",@"SHT_CUDA_INFO"
	.align	4


	//----- nvinfo : EIATTR_REGCOUNT
	.align		4
        /*0000*/ 	.byte	0x04, 0x2f
        /*0002*/ 	.short	(.L_1 - .L_0)
	.align		4
.L_0:
        /*0004*/ 	.word	index@(_Z5girarPA3_iS0_)
        /*0008*/ 	.word	0x0000000e


	//----- nvinfo : EIATTR_FRAME_SIZE
	.align		4
.L_1:
        /*000c*/ 	.byte	0x04, 0x11
        /*000e*/ 	.short	(.L_3 - .L_2)
	.align		4
.L_2:
        /*0010*/ 	.word	index@(_Z5girarPA3_iS0_)
        /*0014*/ 	.word	0x00000000


	//----- nvinfo : EIATTR_REGCOUNT
	.align		4
.L_3:
        /*0018*/ 	.byte	0x04, 0x2f
        /*001a*/ 	.short	(.L_5 - .L_4)
	.align		4
.L_4:
        /*001c*/ 	.word	index@(_Z11convolucionPA32_iPA3_iPA34_i)
        /*0020*/ 	.word	0x00000020


	//----- nvinfo : EIATTR_FRAME_SIZE
	.align		4
.L_5:
        /*0024*/ 	.byte	0x04, 0x11
        /*0026*/ 	.short	(.L_7 - .L_6)
	.align		4
.L_6:
        /*0028*/ 	.word	index@(_Z11convolucionPA32_iPA3_iPA34_i)
        /*002c*/ 	.word	0x00000000


	//----- nvinfo : EIATTR_MIN_STACK_SIZE
	.align		4
.L_7:
        /*0030*/ 	.byte	0x04, 0x12
        /*0032*/ 	.short	(.L_9 - .L_8)
	.align		4
.L_8:
        /*0034*/ 	.word	index@(_Z11convolucionPA32_iPA3_iPA34_i)
        /*0038*/ 	.word	0x00000000


	//----- nvinfo : EIATTR_MIN_STACK_SIZE
	.align		4
.L_9:
        /*003c*/ 	.byte	0x04, 0x12
        /*003e*/ 	.short	(.L_11 - .L_10)
	.align		4
.L_10:
        /*0040*/ 	.word	index@(_Z5girarPA3_iS0_)
        /*0044*/ 	.word	0x00000000
.L_11:


//--------------------- .nv.compat                --------------------------
	.section	.nv.compat,"",@"SHT_CUDA_COMPAT_INFO"
	.align	4
        /*0000*/ 	.byte	0x02, 0x09, 0x00, 0x00, 0x02, 0x02, 0x01, 0x00, 0x02, 0x05, 0x05, 0x00, 0x03, 0x07, 0x01, 0x01
        /*0010*/ 	.byte	0x02, 0x03, 0x00, 0x00, 0x02, 0x06, 0x01, 0x00, 0x04, 0x0b, 0x08, 0x00, 0x09, 0x00, 0x00, 0x00
        /*0020*/ 	.byte	0x00, 0x00, 0x00, 0x00


//--------------------- .nv.info._Z11convolucionPA32_iPA3_iPA34_i --------------------------
	.section	.nv.info._Z11convolucionPA32_iPA3_iPA34_i,"",@"SHT_CUDA_INFO"
	.sectionflags	@""
	.align	4


	//----- nvinfo : EIATTR_CUDA_API_VERSION
	.align		4
        /*0000*/ 	.byte	0x04, 0x37
        /*0002*/ 	.short	(.L_13 - .L_12)
.L_12:
        /*0004*/ 	.word	0x00000082


	//----- nvinfo : EIATTR_KPARAM_INFO
	.align		4
.L_13:
        /*0008*/ 	.byte	0x04, 0x17
        /*000a*/ 	.short	(.L_15 - .L_14)
.L_14:
        /*000c*/ 	.word	0x00000000
        /*0010*/ 	.short	0x0002
        /*0012*/ 	.short	0x0010
        /*0014*/ 	.byte	0x00, 0xf5, 0x21, 0x00


	//----- nvinfo : EIATTR_KPARAM_INFO
	.align		4
.L_15:
        /*0018*/ 	.byte	0x04, 0x17
        /*001a*/ 	.short	(.L_17 - .L_16)
.L_16:
        /*001c*/ 	.word	0x00000000
        /*0020*/ 	.short	0x0001
        /*0022*/ 	.short	0x0008
        /*0024*/ 	.byte	0x00, 0xf5, 0x21, 0x00


	//----- nvinfo : EIATTR_KPARAM_INFO
	.align		4
.L_17:
        /*0028*/ 	.byte	0x04, 0x17
        /*002a*/ 	.short	(.L_19 - .L_18)
.L_18:
        /*002c*/ 	.word	0x00000000
        /*0030*/ 	.short	0x0000
        /*0032*/ 	.short	0x0000
        /*0034*/ 	.byte	0x00, 0xf5, 0x21, 0x00


	//----- nvinfo : EIATTR_SPARSE_MMA_MASK
	.align		4
.L_19:
        /*0038*/ 	.byte	0x03, 0x50
        /*003a*/ 	.short	0x0000


	//----- nvinfo : EIATTR_MAXREG_COUNT
	.align		4
        /*003c*/ 	.byte	0x03, 0x1b
        /*003e*/ 	.short	0x00ff


	//----- nvinfo : EIATTR_MERCURY_ISA_VERSION
	.align		4
        /*0040*/ 	.byte	0x03, 0x5f
        /*0042*/ 	.short	0x0101


	//----- nvinfo : EIATTR_VRC_CTA_INIT_COUNT
	.align		4
        /*0044*/ 	.byte	0x02, 0x4a
	.zero		1
	.zero		1


	//----- nvinfo : EIATTR_EXIT_INSTR_OFFSETS
	.align		4
        /*0048*/ 	.byte	0x04, 0x1c
        /*004a*/ 	.short	(.L_21 - .L_20)


	//   ....[0]....
.L_20:
        /*004c*/ 	.word	0x00000510


	//----- nvinfo : EIATTR_CBANK_PARAM_SIZE
	.align		4
.L_21:
        /*0050*/ 	.byte	0x03, 0x19
        /*0052*/ 	.short	0x0018


	//----- nvinfo : EIATTR_PARAM_CBANK
	.align		4
        /*0054*/ 	.byte	0x04, 0x0a
        /*0056*/ 	.short	(.L_23 - .L_22)
	.align		4
.L_22:
        /*0058*/ 	.word	index@(.nv.constant0._Z11convolucionPA32_iPA3_iPA34_i)
        /*005c*/ 	.short	0x0380
        /*005e*/ 	.short	0x0018


	//----- nvinfo : EIATTR_SW_WAR
	.align		4
.L_23:
        /*0060*/ 	.byte	0x04, 0x36
        /*0062*/ 	.short	(.L_25 - .L_24)
.L_24:
        /*0064*/ 	.word	0x00000008
.L_25:


//--------------------- .nv.info._Z5girarPA3_iS0_ --------------------------
	.section	.nv.info._Z5girarPA3_iS0_,"",@"SHT_CUDA_INFO"
	.sectionflags	@""
	.align	4


	//----- nvinfo : EIATTR_CUDA_API_VERSION
	.align		4
        /*0000*/ 	.byte	0x04, 0x37
        /*0002*/ 	.short	(.L_27 - .L_26)
.L_26:
        /*0004*/ 	.word	0x00000082


	//----- nvinfo : EIATTR_KPARAM_INFO
	.align		4
.L_27:
        /*0008*/ 	.byte	0x04, 0x17
        /*000a*/ 	.short	(.L_29 - .L_28)
.L_28:
        /*000c*/ 	.word	0x00000000
        /*0010*/ 	.short	0x0001
        /*0012*/ 	.short	0x0008
        /*0014*/ 	.byte	0x00, 0xf5, 0x21, 0x00


	//----- nvinfo : EIATTR_KPARAM_INFO
	.align		4
.L_29:
        /*0018*/ 	.byte	0x04, 0x17
        /*001a*/ 	.short	(.L_31 - .L_30)
.L_30:
        /*001c*/ 	.word	0x00000000
        /*0020*/ 	.short	0x0000
        /*0022*/ 	.short	0x0000
        /*0024*/ 	.byte	0x00, 0xf5, 0x21, 0x00


	//----- nvinfo : EIATTR_SPARSE_MMA_MASK
	.align		4
.L_31:
        /*0028*/ 	.byte	0x03, 0x50
        /*002a*/ 	.short	0x0000


	//----- nvinfo : EIATTR_MAXREG_COUNT
	.align		4
        /*002c*/ 	.byte	0x03, 0x1b
        /*002e*/ 	.short	0x00ff


	//----- nvinfo : EIATTR_MERCURY_ISA_VERSION
	.align		4
        /*0030*/ 	.byte	0x03, 0x5f
        /*0032*/ 	.short	0x0101


	//----- nvinfo : EIATTR_VRC_CTA_INIT_COUNT
	.align		4
        /*0034*/ 	.byte	0x02, 0x4a
	.zero		1
	.zero		1


	//----- nvinfo : EIATTR_EXIT_INSTR_OFFSETS
	.align		4
        /*0038*/ 	.byte	0x04, 0x1c
        /*003a*/ 	.short	(.L_33 - .L_32)


	//   ....[0]....
.L_32:
        /*003c*/ 	.word	0x00000200


	//----- nvinfo : EIATTR_CRS_STACK_SIZE
	.align		4
.L_33:
        /*0040*/ 	.byte	0x04, 0x1e
        /*0042*/ 	.short	(.L_35 - .L_34)
.L_34:
        /*0044*/ 	.word	0x00000000


	//----- nvinfo : EIATTR_CBANK_PARAM_SIZE
	.align		4
.L_35:
        /*0048*/ 	.byte	0x03, 0x19
        /*004a*/ 	.short	0x0010


	//----- nvinfo : EIATTR_PARAM_CBANK
	.align		4
        /*004c*/ 	.byte	0x04, 0x0a
        /*004e*/ 	.short	(.L_37 - .L_36)
	.align		4
.L_36:
        /*0050*/ 	.word	index@(.nv.constant0._Z5girarPA3_iS0_)
        /*0054*/ 	.short	0x0380
        /*0056*/ 	.short	0x0010


	//----- nvinfo : EIATTR_SW_WAR
	.align		4
.L_37:
        /*0058*/ 	.byte	0x04, 0x36
        /*005a*/ 	.short	(.L_39 - .L_38)
.L_38:
        /*005c*/ 	.word	0x00000008
.L_39:


//--------------------- .nv.callgraph             --------------------------
	.section	.nv.callgraph,"",@"SHT_CUDA_CALLGRAPH"
	.align	4
	.sectionentsize	8
	.align		4
        /*0000*/ 	.word	0x00000000
	.align		4
        /*0004*/ 	.word	0xffffffff
	.align		4
        /*0008*/ 	.word	0x00000000
	.align		4
        /*000c*/ 	.word	0xfffffffe
	.align		4
        /*0010*/ 	.word	0x00000000
	.align		4
        /*0014*/ 	.word	0xfffffffd
	.align		4
        /*0018*/ 	.word	0x00000000
	.align		4
        /*001c*/ 	.word	0xfffffffc


//--------------------- .text._Z11convolucionPA32_iPA3_iPA34_i --------------------------
	.section	.text._Z11convolucionPA32_iPA3_iPA34_i,"ax",@progbits
	.align	128
        .global         _Z11convolucionPA32_iPA3_iPA34_i
        .type           _Z11convolucionPA32_iPA3_iPA34_i,@function
        .size           _Z11convolucionPA32_iPA3_iPA34_i,(.L_x_8 - _Z11convolucionPA32_iPA3_iPA34_i)
        .other          _Z11convolucionPA32_iPA3_iPA34_i,@"STO_CUDA_ENTRY STV_DEFAULT"
_Z11convolucionPA32_iPA3_iPA34_i:
.text._Z11convolucionPA32_iPA3_iPA34_i:
[----:B------:R-:W-:Y:S01]  /*0000*/  LDC R1, c[0x0][0x37c] ;  /* 0x0000df00ff017b82 */ /* 0x000fe20000000800 */
[----:B------:R-:W0:Y:S07]  /*0010*/  S2R R2, SR_TID.X ;  /* 0x0000000000027919 */ /* 0x000e2e0000002100 */
[----:B------:R-:W1:Y:S01]  /*0020*/  LDC.64 R6, c[0x0][0x380] ;  /* 0x0000e000ff067b82 */ /* 0x000e620000000a00 */
[----:B------:R-:W2:Y:S01]  /*0030*/  LDCU.64 UR4, c[0x0][0x358] ;  /* 0x00006b00ff0477ac */ /* 0x000ea20008000a00 */
[----:B------:R-:W3:Y:S01]  /*0040*/  S2R R5, SR_TID.Y ;  /* 0x0000000000057919 */ /* 0x000ee20000002200 */
[----:B0-----:R-:W-:-:S02]  /*0050*/  IADD3 R4, PT, PT, R2, -0x1, RZ ;  /* 0xffffffff02047810 */ /* 0x001fc40007ffe0ff */
[C---:B------:R-:W-:Y:S02]  /*0060*/  IADD3 R25, PT, PT, R2.reuse, -0x2, RZ ;  /* 0xfffffffe02197810 */ /* 0x040fe40007ffe0ff */
[----:B---3--:R-:W-:Y:S02]  /*0070*/  VIMNMX.U32 R0, PT, PT, R2, R5, PT ;  /* 0x0000000502007248 */ /* 0x008fe40003fe0000 */
[----:B------:R-:W-:Y:S02]  /*0080*/  ISETP.GT.U32.AND P0, PT, R4, 0x1f, PT ;  /* 0x0000001f0400780c */ /* 0x000fe40003f04070 */
[----:B------:R-:W-:Y:S02]  /*0090*/  ISETP.GE.U32.AND P4, PT, R0, 0x2, PT ;  /* 0x000000020000780c */ /* 0x000fe40003f86070 */
[C---:B------:R-:W-:Y:S02]  /*00a0*/  ISETP.LT.U32.OR P0, PT, R5.reuse, 0x2, P0 ;  /* 0x000000020500780c */ /* 0x040fe40000701470 */
[----:B------:R-:W-:-:S05]  /*00b0*/  IADD3 R17, PT, PT, R5, -0x2, RZ ;  /* 0xfffffffe05117810 */ /* 0x000fca0007ffe0ff */
[----:B-1----:R-:W-:-:S04]  /*00c0*/  IMAD.WIDE.U32 R16, R17, 0x80, R6 ;  /* 0x0000008011107825 */ /* 0x002fc800078e0006 */
[----:B------:R-:W0:Y:S01]  /*00d0*/  @P4 LDC.64 R10, c[0x0][0x388] ;  /* 0x0000e200ff0a4b82 */ /* 0x000e220000000a00 */
[----:B------:R-:W-:-:S07]  /*00e0*/  @P4 IMAD.WIDE.U32 R8, R25, 0x4, R16 ;  /* 0x0000000419084825 */ /* 0x000fce00078e0010 */
[----:B------:R-:W1:Y:S01]  /*00f0*/  @!P0 LDC.64 R14, c[0x0][0x388] ;  /* 0x0000e200ff0e8b82 */ /* 0x000e620000000a00 */
[----:B--2---:R2:W3:Y:S01]  /*0100*/  @P4 LDG.E R8, desc[UR4][R8.64] ;  /* 0x0000000408084981 */ /* 0x0044e2000c1e1900 */
[----:B------:R-:W-:-:S06]  /*0110*/  @!P0 IMAD.WIDE.U32 R12, R4, 0x4, R16 ;  /* 0x00000004040c8825 */ /* 0x000fcc00078e0010 */
[----:B------:R-:W4:Y:S04]  /*0120*/  @!P0 LDG.E R13, desc[UR4][R12.64] ;  /* 0x000000040c0d8981 */ /* 0x000f28000c1e1900 */
[----:B0-----:R0:W3:Y:S04]  /*0130*/  @P4 LDG.E R11, desc[UR4][R10.64] ;  /* 0x000000040a0b4981 */ /* 0x0010e8000c1e1900 */
[----:B-1----:R-:W4:Y:S01]  /*0140*/  @!P0 LDG.E R14, desc[UR4][R14.64+0x4] ;  /* 0x000004040e0e8981 */ /* 0x002f22000c1e1900 */
[----:B------:R-:W-:Y:S02]  /*0150*/  ISETP.GT.U32.AND P1, PT, R2, 0x1f, PT ;  /* 0x0000001f0200780c */ /* 0x000fe40003f24070 */
[----:B------:R-:W-:-:S02]  /*0160*/  IADD3 R3, PT, PT, R5, -0x1, RZ ;  /* 0xffffffff05037810 */ /* 0x000fc40007ffe0ff */
[C---:B------:R-:W-:Y:S02]  /*0170*/  ISETP.NE.AND P3, PT, R5.reuse, RZ, PT ;  /* 0x000000ff0500720c */ /* 0x040fe40003f65270 */
[----:B------:R-:W-:Y:S02]  /*0180*/  ISETP.LT.U32.OR P1, PT, R5, 0x2, P1 ;  /* 0x000000020500780c */ /* 0x000fe40000f21470 */
[C---:B------:R-:W-:Y:S02]  /*0190*/  ISETP.GT.U32.AND P2, PT, R3.reuse, 0x1f, PT ;  /* 0x0000001f0300780c */ /* 0x040fe40003f44070 */
[C---:B------:R-:W-:Y:S02]  /*01a0*/  ISETP.EQ.OR P3, PT, R2.reuse, RZ, !P3 ;  /* 0x000000ff0200720c */ /* 0x040fe40005f62670 */
[C---:B------:R-:W-:Y:S02]  /*01b0*/  ISETP.LT.U32.OR P2, PT, R2.reuse, 0x2, P2 ;  /* 0x000000020200780c */ /* 0x040fe40001741470 */
[----:B------:R-:W-:Y:S01]  /*01c0*/  ISETP.GT.U32.OR P3, PT, R2, 0x20, P3 ;  /* 0x000000200200780c */ /* 0x000fe20001f64470 */
[----:B------:R-:W-:Y:S01]  /*01d0*/  HFMA2 R0, -RZ, RZ, 0, 0 ;  /* 0x00000000ff007431 */ /* 0x000fe200000001ff */
[----:B--2---:R-:W-:-:S02]  /*01e0*/  LOP3.LUT R9, R3, R2, RZ, 0xfc, !PT ;  /* 0x0000000203097212 */ /* 0x004fc400078efcff */
[----:B------:R-:W-:Y:S01]  /*01f0*/  ISETP.GT.U32.OR P3, PT, R5, 0x20, P3 ;  /* 0x000000200500780c */ /* 0x000fe20001f64470 */
[----:B------:R-:W1:Y:S01]  /*0200*/  @!P1 LDC.64 R26, c[0x0][0x388] ;  /* 0x0000e200ff1a9b82 */ /* 0x000e620000000a00 */
[----:B------:R-:W-:Y:S02]  /*0210*/  ISETP.GE.U32.AND P6, PT, R2, 0x2, PT ;  /* 0x000000020200780c */ /* 0x000fe40003fc6070 */
[----:B------:R-:W-:Y:S02]  /*0220*/  ISETP.GT.U32.AND P5, PT, R9, 0x1f, PT ;  /* 0x0000001f0900780c */ /* 0x000fe40003fa4070 */
[----:B0-----:R-:W-:Y:S01]  /*0230*/  LOP3.LUT R10, R4, R5, RZ, 0xfc, !PT ;  /* 0x00000005040a7212 */ /* 0x001fe200078efcff */
[----:B------:R-:W-:Y:S01]  /*0240*/  @!P1 IMAD.WIDE.U32 R18, R2, 0x4, R16 ;  /* 0x0000000402129825 */ /* 0x000fe200078e0010 */
[----:B-1----:R-:W2:Y:S03]  /*0250*/  @!P1 LDG.E R26, desc[UR4][R26.64+0x8] ;  /* 0x000008041a1a9981 */ /* 0x002ea6000c1e1900 */
[----:B---3--:R-:W-:Y:S01]  /*0260*/  @P4 IMAD R0, R8, R11, RZ ;  /* 0x0000000b08004224 */ /* 0x008fe200078e02ff */
[----:B------:R-:W-:Y:S01]  /*0270*/  ISETP.GT.U32.OR P4, PT, R5, 0x1f, !P6 ;  /* 0x0000001f0500780c */ /* 0x000fe20007784470 */
[----:B------:R-:W0:Y:S01]  /*0280*/  @!P2 LDC.64 R8, c[0x0][0x388] ;  /* 0x0000e200ff08ab82 */ /* 0x000e220000000a00 */
[----:B------:R-:W-:Y:S01]  /*0290*/  ISETP.GT.U32.AND P6, PT, R10, 0x1f, PT ;  /* 0x0000001f0a00780c */ /* 0x000fe20003fc4070 */
[----:B----4-:R-:W-:-:S06]  /*02a0*/  @!P0 IMAD R0, R13, R14, R0 ;  /* 0x0000000e0d008224 */ /* 0x010fcc00078e0200 */
[----:B------:R-:W1:Y:S01]  /*02b0*/  @!P3 LDC.64 R10, c[0x0][0x388] ;  /* 0x0000e200ff0abb82 */ /* 0x000e620000000a00 */
[----:B------:R-:W-:Y:S01]  /*02c0*/  LOP3.LUT P0, RZ, R5, 0x3e0, R2, 0xc8, !PT ;  /* 0x000003e005ff7812 */ /* 0x000fe2000780c802 */
[----:B------:R-:W-:Y:S02]  /*02d0*/  IMAD.WIDE.U32 R12, R3, 0x80, R6 ;  /* 0x00000080030c7825 */ /* 0x000fe400078e0006 */
[----:B------:R3:W2:Y:S04]  /*02e0*/  @!P1 LDG.E R3, desc[UR4][R18.64] ;  /* 0x0000000412039981 */ /* 0x0006a8000c1e1900 */
[----:B------:R-:W4:Y:S01]  /*02f0*/  @!P5 LDC.64 R14, c[0x0][0x388] ;  /* 0x0000e200ff0edb82 */ /* 0x000f220000000a00 */
[----:B------:R-:W-:-:S07]  /*0300*/  @!P2 IMAD.WIDE.U32 R28, R25, 0x4, R12 ;  /* 0x00000004191ca825 */ /* 0x000fce00078e000c */
[----:B------:R-:W5:Y:S01]  /*0310*/  @!P4 LDC.64 R16, c[0x0][0x388] ;  /* 0x0000e200ff10cb82 */ /* 0x000f620000000a00 */
[----:B------:R-:W-:Y:S01]  /*0320*/  @!P3 IMAD.WIDE.U32 R22, R4, 0x4, R12 ;  /* 0x000000040416b825 */ /* 0x000fe200078e000c */
[----:B------:R-:W2:Y:S04]  /*0330*/  @!P2 LDG.E R29, desc[UR4][R28.64] ;  /* 0x000000041c1da981 */ /* 0x000ea8000c1e1900 */
[----:B0-----:R-:W2:Y:S02]  /*0340*/  @!P2 LDG.E R8, desc[UR4][R8.64+0xc] ;  /* 0x00000c040808a981 */ /* 0x001ea4000c1e1900 */
[----:B---3--:R-:W0:Y:S01]  /*0350*/  @!P6 LDC.64 R18, c[0x0][0x388] ;  /* 0x0000e200ff12eb82 */ /* 0x008e220000000a00 */
[----:B------:R-:W-:Y:S01]  /*0360*/  IMAD.WIDE.U32 R6, R5, 0x80, R6 ;  /* 0x0000008005067825 */ /* 0x000fe200078e0006 */
[----:B------:R-:W3:Y:S06]  /*0370*/  @!P3 LDG.E R23, desc[UR4][R22.64] ;  /* 0x000000041617b981 */ /* 0x000eec000c1e1900 */
[----:B------:R-:W0:Y:S01]  /*0380*/  @!P0 LDC.64 R20, c[0x0][0x388] ;  /* 0x0000e200ff148b82 */ /* 0x000e220000000a00 */
[----:B------:R-:W-:Y:S01]  /*0390*/  @!P5 IMAD.WIDE.U32 R12, R2, 0x4, R12 ;  /* 0x00000004020cd825 */ /* 0x000fe200078e000c */
[----:B-1----:R1:W3:Y:S03]  /*03a0*/  @!P3 LDG.E R9, desc[UR4][R10.64+0x10] ;  /* 0x000010040a09b981 */ /* 0x0022e6000c1e1900 */
[--C-:B------:R-:W-:Y:S01]  /*03b0*/  @!P4 IMAD.WIDE.U32 R24, R25, 0x4, R6.reuse ;  /* 0x000000041918c825 */ /* 0x100fe200078e0006 */
[----:B----4-:R-:W4:Y:S04]  /*03c0*/  @!P5 LDG.E R14, desc[UR4][R14.64+0x14] ;  /* 0x000014040e0ed981 */ /* 0x010f28000c1e1900 */
[----:B------:R-:W4:Y:S01]  /*03d0*/  @!P5 LDG.E R13, desc[UR4][R12.64] ;  /* 0x000000040c0dd981 */ /* 0x000f22000c1e1900 */
[----:B-1----:R-:W-:-:S03]  /*03e0*/  @!P6 IMAD.WIDE.U32 R10, R4, 0x4, R6 ;  /* 0x00000004040ae825 */ /* 0x002fc600078e0006 */
[----:B------:R-:W4:Y:S04]  /*03f0*/  @!P4 LDG.E R25, desc[UR4][R24.64] ;  /* 0x000000041819c981 */ /* 0x000f28000c1e1900 */
[----:B-----5:R-:W5:Y:S01]  /*0400*/  @!P4 LDG.E R16, desc[UR4][R16.64+0x18] ;  /* 0x000018041010c981 */ /* 0x020f62000c1e1900 */
[----:B------:R-:W-:-:S03]  /*0410*/  @!P0 IMAD.WIDE.U32 R6, R2, 0x4, R6 ;  /* 0x0000000402068825 */ /* 0x000fc600078e0006 */
[----:B------:R-:W5:Y:S04]  /*0420*/  @!P6 LDG.E R27, desc[UR4][R10.64] ;  /* 0x000000040a1be981 */ /* 0x000f68000c1e1900 */
[----:B0-----:R-:W5:Y:S04]  /*0430*/  @!P6 LDG.E R18, desc[UR4][R18.64+0x1c] ;  /* 0x00001c041212e981 */ /* 0x001f68000c1e1900 */
[----:B------:R0:W5:Y:S04]  /*0440*/  @!P0 LDG.E R22, desc[UR4][R6.64] ;  /* 0x0000000406168981 */ /* 0x000168000c1e1900 */
[----:B------:R-:W5:Y:S01]  /*0450*/  @!P0 LDG.E R21, desc[UR4][R20.64+0x20] ;  /* 0x0000200414158981 */ /* 0x000f62000c1e1900 */
[----:B0-----:R-:W0:Y:S02]  /*0460*/  LDC.64 R6, c[0x0][0x390] ;  /* 0x0000e400ff067b82 */ /* 0x001e240000000a00 */
[----:B0-----:R-:W-:-:S04]  /*0470*/  IMAD.WIDE.U32 R4, R5, 0x88, R6 ;  /* 0x0000008805047825 */ /* 0x001fc800078e0006 */
[----:B------:R-:W-:-:S04]  /*0480*/  IMAD.WIDE.U32 R4, R2, 0x4, R4 ;  /* 0x0000000402047825 */ /* 0x000fc800078e0004 */
[----:B--2---:R-:W-:-:S04]  /*0490*/  @!P1 IMAD R0, R3, R26, R0 ;  /* 0x0000001a03009224 */ /* 0x004fc800078e0200 */
[----:B------:R-:W-:-:S04]  /*04a0*/  @!P2 IMAD R0, R29, R8, R0 ;  /* 0x000000081d00a224 */ /* 0x000fc800078e0200 */
[----:B---3--:R-:W-:-:S04]  /*04b0*/  @!P3 IMAD R0, R23, R9, R0 ;  /* 0x000000091700b224 */ /* 0x008fc800078e0200 */
[----:B----4-:R-:W-:-:S04]  /*04c0*/  @!P5 IMAD R0, R13, R14, R0 ;  /* 0x0000000e0d00d224 */ /* 0x010fc800078e0200 */
[----:B-----5:R-:W-:-:S04]  /*04d0*/  @!P4 IMAD R0, R25, R16, R0 ;  /* 0x000000101900c224 */ /* 0x020fc800078e0200 */
[----:B------:R-:W-:-:S04]  /*04e0*/  @!P6 IMAD R0, R27, R18, R0 ;  /* 0x000000121b00e224 */ /* 0x000fc800078e0200 */
[----:B------:R-:W-:-:S05]  /*04f0*/  @!P0 IMAD R0, R22, R21, R0 ;  /* 0x0000001516008224 */ /* 0x000fca00078e0200 */
[----:B------:R-:W-:Y:S01]  /*0500*/  STG.E desc[UR4][R4.64], R0 ;  /* 0x0000000004007986 */ /* 0x000fe2000c101904 */
[----:B------:R-:W-:Y:S05]  /*0510*/  EXIT ;  /* 0x000000000000794d */ /* 0x000fea0003800000 */
.L_x_0:
[----:B------:R-:W-:-:S00]  /*0520*/  BRA `(.L_x_0) ;  /* 0xfffffffc00fc7947 */ /* 0x000fc0000383ffff */
[----:B------:R-:W-:-:S00]  /*0530*/  NOP ;  /* 0x0000000000007918 */ /* 0x000fc00000000000 */
        /* <DEDUP_REMOVED lines=12> */
.L_x_8:


//--------------------- .text._Z5girarPA3_iS0_    --------------------------
	.section	.text._Z5girarPA3_iS0_,"ax",@progbits
	.align	128
        .global         _Z5girarPA3_iS0_
        .type           _Z5girarPA3_iS0_,@function
        .size           _Z5girarPA3_iS0_,(.L_x_9 - _Z5girarPA3_iS0_)
        .other          _Z5girarPA3_iS0_,@"STO_CUDA_ENTRY STV_DEFAULT"
_Z5girarPA3_iS0_:
.text._Z5girarPA3_iS0_:
[----:B------:R-:W-:Y:S01]  /*0000*/  LDC R1, c[0x0][0x37c] ;  /* 0x0000df00ff017b82 */ /* 0x000fe20000000800 */
[----:B------:R-:W0:Y:S01]  /*0010*/  S2R R5, SR_TID.X ;  /* 0x0000000000057919 */ /* 0x000e220000002100 */
[----:B------:R-:W-:Y:S01]  /*0020*/  BSSY.RECONVERGENT B0, `(.L_x_1) ;  /* 0x000000a000007945 */ /* 0x000fe20003800200 */
[----:B------:R-:W1:Y:S01]  /*0030*/  S2R R11, SR_TID.Y ;  /* 0x00000000000b7919 */ /* 0x000e620000002200 */
[----:B0-----:R-:W-:-:S13]  /*0040*/  ISETP.NE.AND P0, PT, R5, 0x2, PT ;  /* 0x000000020500780c */ /* 0x001fda0003f05270 */
[----:B-1----:R-:W-:Y:S05]  /*0050*/  @!P0 BRA `(.L_x_2) ;  /* 0x0000000000148947 */ /* 0x002fea0003800000 */
[----:B------:R-:W-:Y:S01]  /*0060*/  ISETP.NE.AND P0, PT, R5, RZ, PT ;  /* 0x000000ff0500720c */ /* 0x000fe20003f05270 */
[----:B------:R-:W-:-:S12]  /*0070*/  IMAD.MOV.U32 R7, RZ, RZ, R5 ;  /* 0x000000ffff077224 */ /* 0x000fd800078e0005 */
[----:B------:R-:W-:Y:S05]  /*0080*/  @P0 BRA `(.L_x_3) ;  /* 0x00000000000c0947 */ /* 0x000fea0003800000 */
[----:B------:R-:W-:Y:S01]  /*0090*/  IMAD.MOV.U32 R7, RZ, RZ, 0x2 ;  /* 0x00000002ff077424 */ /* 0x000fe200078e00ff */
[----:B------:R-:W-:Y:S06]  /*00a0*/  BRA `(.L_x_3) ;  /* 0x0000000000047947 */ /* 0x000fec0003800000 */
.L_x_2:
[----:B------:R-:W-:-:S07]  /*00b0*/  HFMA2 R7, -RZ, RZ, 0, 0 ;  /* 0x00000000ff077431 */ /* 0x000fce00000001ff */
.L_x_3:
[----:B------:R-:W-:Y:S05]  /*00c0*/  BSYNC.RECONVERGENT B0 ;  /* 0x0000000000007941 */ /* 0x000fea0003800200 */
.L_x_1:
[----:B------:R-:W-:Y:S01]  /*00d0*/  ISETP.NE.AND P0, PT, R11, 0x2, PT ;  /* 0x000000020b00780c */ /* 0x000fe20003f05270 */
[----:B------:R-:W0:Y:S01]  /*00e0*/  LDCU.64 UR4, c[0x0][0x358] ;  /* 0x00006b00ff0477ac */ /* 0x000e220008000a00 */
[----:B------:R-:W-:Y:S11]  /*00f0*/  BSSY.RECONVERGENT B0, `(.L_x_4) ;  /* 0x0000008000007945 */ /* 0x000ff60003800200 */
[----:B------:R-:W-:Y:S05]  /*0100*/  @!P0 BRA `(.L_x_5) ;  /* 0x0000000000148947 */ /* 0x000fea0003800000 */
[----:B------:R-:W-:Y:S01]  /*0110*/  ISETP.NE.AND P0, PT, R11, RZ, PT ;  /* 0x000000ff0b00720c */ /* 0x000fe20003f05270 */
[----:B------:R-:W-:-:S12]  /*0120*/  IMAD.MOV.U32 R9, RZ, RZ, R11 ;  /* 0x000000ffff097224 */ /* 0x000fd800078e000b */
[----:B------:R-:W-:Y:S05]  /*0130*/  @P0 BRA `(.L_x_6) ;  /* 0x00000000000c0947 */ /* 0x000fea0003800000 */
[----:B------:R-:W-:Y:S01]  /*0140*/  MOV R9, 0x2 ;  /* 0x0000000200097802 */ /* 0x000fe20000000f00 */
[----:B------:R-:W-:Y:S06]  /*0150*/  BRA `(.L_x_6) ;  /* 0x0000000000047947 */ /* 0x000fec0003800000 */
.L_x_5:
[----:B------:R-:W-:-:S07]  /*0160*/  HFMA2 R9, -RZ, RZ, 0, 0 ;  /* 0x00000000ff097431 */ /* 0x000fce00000001ff */
.L_x_6:
[----:B0-----:R-:W-:Y:S05]  /*0170*/  BSYNC.RECONVERGENT B0 ;  /* 0x0000000000007941 */ /* 0x001fea0003800200 */
.L_x_4:
[----:B------:R-:W0:Y:S02]  /*0180*/  LDC.64 R2, c[0x0][0x380] ;  /* 0x0000e000ff027b82 */ /* 0x000e240000000a00 */
[----:B0-----:R-:W-:-:S04]  /*0190*/  IMAD.WIDE.U32 R2, R11, 0xc, R2 ;  /* 0x0000000c0b027825 */ /* 0x001fc800078e0002 */
[----:B------:R-:W-:Y:S02]  /*01a0*/  IMAD.WIDE.U32 R2, R5, 0x4, R2 ;  /* 0x0000000405027825 */ /* 0x000fe400078e0002 */
[----:B------:R-:W0:Y:S04]  /*01b0*/  LDC.64 R4, c[0x0][0x388] ;  /* 0x0000e200ff047b82 */ /* 0x000e280000000a00 */
[----:B------:R-:W2:Y:S01]  /*01c0*/  LDG.E R3, desc[UR4][R2.64] ;  /* 0x0000000402037981 */ /* 0x000ea2000c1e1900 */
[----:B0-----:R-:W-:-:S04]  /*01d0*/  IMAD.WIDE.U32 R4, R9, 0xc, R4 ;  /* 0x0000000c09047825 */ /* 0x001fc800078e0004 */
[----:B------:R-:W-:-:S05]  /*01e0*/  IMAD.WIDE.U32 R4, R7, 0x4, R4 ;  /* 0x0000000407047825 */ /* 0x000fca00078e0004 */
[----:B--2---:R-:W-:Y:S01]  /*01f0*/  STG.E desc[UR4][R4.64], R3 ;  /* 0x0000000304007986 */ /* 0x004fe2000c101904 */
[----:B------:R-:W-:Y:S05]  /*0200*/  EXIT ;  /* 0x000000000000794d */ /* 0x000fea0003800000 */
.L_x_7:
        /* <DEDUP_REMOVED lines=15> */
.L_x_9:


//--------------------- .nv.shared.reserved.0     --------------------------
	.section	.nv.shared.reserved.0,"aw",@nobits
	.weak		__nv_reservedSMEM_offset_0_alias
	.size		__nv_reservedSMEM_offset_0_alias, 0, 64
	.other		__nv_reservedSMEM_offset_0_alias,@"STO_CUDA_RESERVED_SHARED STV_DEFAULT"
__nv_reservedSMEM_offset_0_alias:
	.zero		0
	.zero		64


//--------------------- .nv.constant0._Z11convolucionPA32_iPA3_iPA34_i --------------------------
	.section	.nv.constant0._Z11convolucionPA32_iPA3_iPA34_i,"a",@progbits
	.sectionflags	@""
	.align	4
.nv.constant0._Z11convolucionPA32_iPA3_iPA34_i:
	.zero		920


//--------------------- .nv.constant0._Z5girarPA3_iS0_ --------------------------
	.section	.nv.constant0._Z5girarPA3_iS0_,"a",@progbits
	.sectionflags	@""
	.align	4
.nv.constant0._Z5girarPA3_iS0_:
	.zero		912


//--------------------- SYMBOLS --------------------------

	.type		.nv.reservedSmem.offset0,@object
	.size		.nv.reservedSmem.offset0,0x4
